//
// Generated by NVIDIA NVVM Compiler
//
// Compiler Build ID: CL-36424714
// Cuda compilation tools, release 13.0, V13.0.88
// Based on NVVM 20.0.0
//

.version 9.0
.target sm_100
.address_size 64

	// .globl	_Z6kernelPi

.visible .entry _Z6kernelPi(
	.param .u64 .ptr .align 1 _Z6kernelPi_param_0
)
{
	.reg .b32 	%r<6>;
	.reg .b64 	%rd<5>;

	ld.param.u64 	%rd1, [_Z6kernelPi_param_0];
	cvta.to.global.u64 	%rd2, %rd1;
	mov.u32 	%r1, %ctaid.x;
	mov.u32 	%r2, %ctaid.y;
	mov.u32 	%r3, %nctaid.x;
	mad.lo.s32 	%r4, %r2, %r3, %r1;
	mul.lo.s32 	%r5, %r1, %r2;
	mul.wide.s32 	%rd3, %r4, 4;
	add.s64 	%rd4, %rd2, %rd3;
	st.global.u32 	[%rd4], %r5;
	ret;

}


// ===== COMPILED SASS (sm_100) =====

	.target	sm_100

	.elftype	@"ET_EXEC"


//--------------------- .note.nv.tkinfo           --------------------------
	.section	.note.nv.tkinfo,"",@"SHT_NOTE"
	.sectionflags	@"SHF_NOTE_NV_TKINFO"
	.tkinfo
        /*0018*/ 	.word	0x00000002
        /*0030*/ 	.string	""
        /*0030*/ 	.string	"ptxas"
        /*0030*/ 	.string	"Cuda compilation tools, release 13.0, V13.0.88"
        /*0030*/ 	.string	"Build cuda_13.0.r13.0/compiler.36424714_0"
        /*0030*/ 	.string	"-arch sm_100 -m 64 "



//--------------------- .note.nv.cuinfo           --------------------------
	.section	.note.nv.cuinfo,"",@"SHT_NOTE"
	.sectionflags	@"SHF_NOTE_NV_CUINFO"
        /*0018*/ 	.short	0x0002
        /*001a*/ 	.short	0x0064
        /*001c*/ 	.short	0x0082
	.zero		2


//--------------------- .nv.info                  --------------------------
	.section	.nv.info,"",@"SHT_CUDA_INFO"
	.align	4


	//----- nvinfo : EIATTR_REGCOUNT
	.align		4
        /*0000*/ 	.byte	0x04, 0x2f
        /*0002*/ 	.short	(.L_1 - .L_0)
	.align		4
.L_0:
        /*0004*/ 	.word	index@(_Z6kernelPi)
        /*0008*/ 	.word	0x0000000a


	//----- nvinfo : EIATTR_FRAME_SIZE
	.align		4
.L_1:
        /*000c*/ 	.byte	0x04, 0x11
        /*000e*/ 	.short	(.L_3 - .L_2)
	.align		4
.L_2:
        /*0010*/ 	.word	index@(_Z6kernelPi)
        /*0014*/ 	.word	0x00000000


	//----- nvinfo : EIATTR_MIN_STACK_SIZE
	.align		4
.L_3:
        /*0018*/ 	.byte	0x04, 0x12
        /*001a*/ 	.short	(.L_5 - .L_4)
	.align		4
.L_4:
        /*001c*/ 	.word	index@(_Z6kernelPi)
        /*0020*/ 	.word	0x00000000
.L_5:


//--------------------- .nv.compat                --------------------------
	.section	.nv.compat,"",@"SHT_CUDA_COMPAT_INFO"
	.align	4
        /*0000*/ 	.byte	0x02, 0x09, 0x00, 0x00, 0x02, 0x02, 0x01, 0x00, 0x02, 0x05, 0x05, 0x00, 0x03, 0x07, 0x01, 0x01
        /*0010*/ 	.byte	0x02, 0x03, 0x00, 0x00, 0x02, 0x06, 0x01, 0x00, 0x04, 0x0b, 0x08, 0x00, 0x09, 0x00, 0x00, 0x00
        /*0020*/ 	.byte	0x00, 0x00, 0x00, 0x00


//--------------------- .nv.info._Z6kernelPi      --------------------------
	.section	.nv.info._Z6kernelPi,"",@"SHT_CUDA_INFO"
	.sectionflags	@""
	.align	4


	//----- nvinfo : EIATTR_CUDA_API_VERSION
	.align		4
        /*0000*/ 	.byte	0x04, 0x37
        /*0002*/ 	.short	(.L_7 - .L_6)
.L_6:
        /*0004*/ 	.word	0x00000082


	//----- nvinfo : EIATTR_KPARAM_INFO
	.align		4
.L_7:
        /*0008*/ 	.byte	0x04, 0x17
        /*000a*/ 	.short	(.L_9 - .L_8)
.L_8:
        /*000c*/ 	.word	0x00000000
        /*0010*/ 	.short	0x0000
        /*0012*/ 	.short	0x0000
        /*0014*/ 	.byte	0x00, 0xf5, 0x21, 0x00


	//----- nvinfo : EIATTR_SPARSE_MMA_MASK
	.align		4
.L_9:
        /*0018*/ 	.byte	0x03, 0x50
        /*001a*/ 	.short	0x0000


	//----- nvinfo : EIATTR_MAXREG_COUNT
	.align		4
        /*001c*/ 	.byte	0x03, 0x1b
        /*001e*/ 	.short	0x00ff


	//----- nvinfo : EIATTR_MERCURY_ISA_VERSION
	.align		4
        /*0020*/ 	.byte	0x03, 0x5f
        /*0022*/ 	.short	0x0101


	//----- nvinfo : EIATTR_VRC_CTA_INIT_COUNT
	.align		4
        /*0024*/ 	.byte	0x02, 0x4a
	.zero		1
	.zero		1


	//----- nvinfo : EIATTR_EXIT_INSTR_OFFSETS
	.align		4
        /*0028*/ 	.byte	0x04, 0x1c
        /*002a*/ 	.short	(.L_11 - .L_10)


	//   ....[0]....
.L_10:
        /*002c*/ 	.word	0x000000a0


	//----- nvinfo : EIATTR_CBANK_PARAM_SIZE
	.align		4
.L_11:
        /*0030*/ 	.byte	0x03, 0x19
        /*0032*/ 	.short	0x0008


	//----- nvinfo : EIATTR_PARAM_CBANK
	.align		4
        /*0034*/ 	.byte	0x04, 0x0a
        /*0036*/ 	.short	(.L_13 - .L_12)
	.align		4
.L_12:
        /*0038*/ 	.word	index@(.nv.constant0._Z6kernelPi)
        /*003c*/ 	.short	0x0380
        /*003e*/ 	.short	0x0008


	//----- nvinfo : EIATTR_SW_WAR
	.align		4
.L_13:
        /*0040*/ 	.byte	0x04, 0x36
        /*0042*/ 	.short	(.L_15 - .L_14)
.L_14:
        /*0044*/ 	.word	0x00000008
.L_15:


//--------------------- .nv.callgraph             --------------------------
	.section	.nv.callgraph,"",@"SHT_CUDA_CALLGRAPH"
	.align	4
	.sectionentsize	8
	.align		4
        /*0000*/ 	.word	0x00000000
	.align		4
        /*0004*/ 	.word	0xffffffff
	.align		4
        /*0008*/ 	.word	0x00000000
	.align		4
        /*000c*/ 	.word	0xfffffffe
	.align		4
        /*0010*/ 	.word	0x00000000
	.align		4
        /*0014*/ 	.word	0xfffffffd
	.align		4
        /*0018*/ 	.word	0x00000000
	.align		4
        /*001c*/ 	.word	0xfffffffc


//--------------------- .text._Z6kernelPi         --------------------------
	.section	.text._Z6kernelPi,"ax",@progbits
	.align	128
        .global         _Z6kernelPi
        .type           _Z6kernelPi,@function
        .size           _Z6kernelPi,(.L_x_1 - _Z6kernelPi)
        .other          _Z6kernelPi,@"STO_CUDA_ENTRY STV_DEFAULT"
_Z6kernelPi:
.text._Z6kernelPi:
[----:B------:R-:W-:Y:S01]  /*0000*/  LDC R1, c[0x0][0x37c] ;  /* 0x0000df00ff017b82 */ /* 0x000fe20000000800 */
[----:B------:R-:W0:Y:S07]  /*0010*/  S2R R7, SR_CTAID.Y ;  /* 0x0000000000077919 */ /* 0x000e2e0000002600 */
[----:B------:R-:W0:Y:S01]  /*0020*/  S2UR UR6, SR_CTAID.X ;  /* 0x00000000000679c3 */ /* 0x000e220000002500 */
[----:B------:R-:W1:Y:S07]  /*0030*/  LDCU.64 UR4, c[0x0][0x358] ;  /* 0x00006b00ff0477ac */ /* 0x000e6e0008000a00 */
[----:B------:R-:W0:Y:S08]  /*0040*/  LDC R0, c[0x0][0x370] ;  /* 0x0000dc00ff007b82 */ /* 0x000e300000000800 */
[----:B------:R-:W2:Y:S01]  /*0050*/  LDC.64 R2, c[0x0][0x380] ;  /* 0x0000e000ff027b82 */ /* 0x000ea20000000a00 */
[----:B0-----:R-:W-:-:S02]  /*0060*/  IMAD R5, R7, R0, UR6 ;  /* 0x0000000607057e24 */ /* 0x001fc4000f8e0200 */
[----:B------:R-:W-:Y:S02]  /*0070*/  IMAD R7, R7, UR6, RZ ;  /* 0x0000000607077c24 */ /* 0x000fe4000f8e02ff */
[----:B--2---:R-:W-:-:S05]  /*0080*/  IMAD.WIDE R2, R5, 0x4, R2 ;  /* 0x0000000405027825 */ /* 0x004fca00078e0202 */
[----:B-1----:R-:W-:Y:S01]  /*0090*/  STG.E desc[UR4][R2.64], R7 ;  /* 0x0000000702007986 */ /* 0x002fe2000c101904 */
[----:B------:R-:W-:Y:S05]  /*00a0*/  EXIT ;  /* 0x000000000000794d */ /* 0x000fea0003800000 */
.L_x_0:
[----:B------:R-:W-:-:S00]  /*00b0*/  BRA `(.L_x_0) ;  /* 0xfffffffc00fc7947 */ /* 0x000fc0000383ffff */
[----:B------:R-:W-:-:S00]  /*00c0*/  NOP ;  /* 0x0000000000007918 */ /* 0x000fc00000000000 */
        /* <DEDUP_REMOVED lines=11> */
.L_x_1:


//--------------------- .nv.shared.reserved.0     --------------------------
	.section	.nv.shared.reserved.0,"aw",@nobits
	.weak		__nv_reservedSMEM_offset_0_alias
	.size		__nv_reservedSMEM_offset_0_alias, 0, 64
	.other		__nv_reservedSMEM_offset_0_alias,@"STO_CUDA_RESERVED_SHARED STV_DEFAULT"
__nv_reservedSMEM_offset_0_alias:
	.zero		0
	.zero		64


//--------------------- .nv.constant0._Z6kernelPi --------------------------
	.section	.nv.constant0._Z6kernelPi,"a",@progbits
	.sectionflags	@""
	.align	4
.nv.constant0._Z6kernelPi:
	.zero		904


//--------------------- SYMBOLS --------------------------

	.type		.nv.reservedSmem.offset0,@object
	.size		.nv.reservedSmem.offset0,0x4
